	.headerflags	@"EF_CUDA_TEXMODE_UNIFIED EF_CUDA_64BIT_ADDRESS EF_CUDA_ACCELERATORS EF_CUDA_SM90 EF_CUDA_VIRTUAL_SM(EF_CUDA_SM90)"
	.elftype	@"ET_EXEC"


//--------------------- .nv.info                  --------------------------
	.section	.nv.info,"",@"SHT_CUDA_INFO"
	.align	4


	//----- nvinfo : EIATTR_REGCOUNT
	.align		4
        /*0000*/ 	.byte	0x04, 0x2f
        /*0002*/ 	.short	(.L_3 - .L_2)
	.align		4
.L_2:
        /*0004*/ 	.word	index@(triton_poi_fused__native_batch_norm_legit_no_training_add_relu_threshold_backward_2)
        /*0008*/ 	.word	0x00000017


	//----- nvinfo : EIATTR_MIN_STACK_SIZE
	.align		4
.L_3:
        /*000c*/ 	.byte	0x04, 0x12
        /*000e*/ 	.short	(.L_5 - .L_4)
	.align		4
.L_4:
        /*0010*/ 	.word	index@(triton_poi_fused__native_batch_norm_legit_no_training_add_relu_threshold_backward_2)
        /*0014*/ 	.word	0x00000000


	//----- nvinfo : EIATTR_FRAME_SIZE
	.align		4
.L_5:
        /*0018*/ 	.byte	0x04, 0x11
        /*001a*/ 	.short	(.L_7 - .L_6)
	.align		4
.L_6:
        /*001c*/ 	.word	index@(triton_poi_fused__native_batch_norm_legit_no_training_add_relu_threshold_backward_2)
        /*0020*/ 	.word	0x00000000


	//----- nvinfo : EIATTR_MIN_STACK_SIZE
	.align		4
.L_7:
        /*0024*/ 	.byte	0x04, 0x12
        /*0026*/ 	.short	(.L_9 - .L_8)
	.align		4
.L_8:
        /*0028*/ 	.word	index@(triton_poi_fused__native_batch_norm_legit_no_training_add_relu_threshold_backward_2)
        /*002c*/ 	.word	0x00000000
.L_9:


//--------------------- .nv.info.triton_poi_fused__native_batch_norm_legit_no_training_add_relu_threshold_backward_2 --------------------------
	.section	.nv.info.triton_poi_fused__native_batch_norm_legit_no_training_add_relu_threshold_backward_2,"",@"SHT_CUDA_INFO"
	.sectionflags	@""
	.align	4


	//----- nvinfo : EIATTR_CUDA_API_VERSION
	.align		4
        /*0000*/ 	.byte	0x04, 0x37
        /*0002*/ 	.short	(.L_11 - .L_10)
.L_10:
        /*0004*/ 	.word	0x0000007c


	//----- nvinfo : EIATTR_KPARAM_INFO
	.align		4
.L_11:
        /*0008*/ 	.byte	0x04, 0x17
        /*000a*/ 	.short	(.L_13 - .L_12)
.L_12:
        /*000c*/ 	.word	0x00000000
        /*0010*/ 	.short	0x0008
        /*0012*/ 	.short	0x0040
        /*0014*/ 	.byte	0x00, 0xf0, 0x11, 0x00


	//----- nvinfo : EIATTR_KPARAM_INFO
	.align		4
.L_13:
        /*0018*/ 	.byte	0x04, 0x17
        /*001a*/ 	.short	(.L_15 - .L_14)
.L_14:
        /*001c*/ 	.word	0x00000000
        /*0020*/ 	.short	0x0007
        /*0022*/ 	.short	0x0038
        /*0024*/ 	.byte	0x00, 0xf4, 0x21, 0x00


	//----- nvinfo : EIATTR_KPARAM_INFO
	.align		4
.L_15:
        /*0028*/ 	.byte	0x04, 0x17
        /*002a*/ 	.short	(.L_17 - .L_16)
.L_16:
        /*002c*/ 	.word	0x00000000
        /*0030*/ 	.short	0x0006
        /*0032*/ 	.short	0x0030
        /*0034*/ 	.byte	0x00, 0xf4, 0x21, 0x00


	//----- nvinfo : EIATTR_KPARAM_INFO
	.align		4
.L_17:
        /*0038*/ 	.byte	0x04, 0x17
        /*003a*/ 	.short	(.L_19 - .L_18)
.L_18:
        /*003c*/ 	.word	0x00000000
        /*0040*/ 	.short	0x0005
        /*0042*/ 	.short	0x0028
        /*0044*/ 	.byte	0x00, 0xf4, 0x21, 0x00


	//----- nvinfo : EIATTR_KPARAM_INFO
	.align		4
.L_19:
        /*0048*/ 	.byte	0x04, 0x17
        /*004a*/ 	.short	(.L_21 - .L_20)
.L_20:
        /*004c*/ 	.word	0x00000000
        /*0050*/ 	.short	0x0004
        /*0052*/ 	.short	0x0020
        /*0054*/ 	.byte	0x00, 0xf4, 0x21, 0x00


	//----- nvinfo : EIATTR_KPARAM_INFO
	.align		4
.L_21:
        /*0058*/ 	.byte	0x04, 0x17
        /*005a*/ 	.short	(.L_23 - .L_22)
.L_22:
        /*005c*/ 	.word	0x00000000
        /*0060*/ 	.short	0x0003
        /*0062*/ 	.short	0x0018
        /*0064*/ 	.byte	0x00, 0xf4, 0x21, 0x00


	//----- nvinfo : EIATTR_KPARAM_INFO
	.align		4
.L_23:
        /*0068*/ 	.byte	0x04, 0x17
        /*006a*/ 	.short	(.L_25 - .L_24)
.L_24:
        /*006c*/ 	.word	0x00000000
        /*0070*/ 	.short	0x0002
        /*0072*/ 	.short	0x0010
        /*0074*/ 	.byte	0x00, 0xf4, 0x21, 0x00


	//----- nvinfo : EIATTR_KPARAM_INFO
	.align		4
.L_25:
        /*0078*/ 	.byte	0x04, 0x17
        /*007a*/ 	.short	(.L_27 - .L_26)
.L_26:
        /*007c*/ 	.word	0x00000000
        /*0080*/ 	.short	0x0001
        /*0082*/ 	.short	0x0008
        /*0084*/ 	.byte	0x00, 0xf4, 0x21, 0x00


	//----- nvinfo : EIATTR_KPARAM_INFO
	.align		4
.L_27:
        /*0088*/ 	.byte	0x04, 0x17
        /*008a*/ 	.short	(.L_29 - .L_28)
.L_28:
        /*008c*/ 	.word	0x00000000
        /*0090*/ 	.short	0x0000
        /*0092*/ 	.short	0x0000
        /*0094*/ 	.byte	0x00, 0xf4, 0x21, 0x00


	//----- nvinfo : EIATTR_SPARSE_MMA_MASK
	.align		4
.L_29:
        /*0098*/ 	.byte	0x03, 0x50
        /*009a*/ 	.short	0x0000


	//----- nvinfo : EIATTR_MAXREG_COUNT
	.align		4
        /*009c*/ 	.byte	0x03, 0x1b
        /*009e*/ 	.short	0x00ff


	//----- nvinfo : EIATTR_EXIT_INSTR_OFFSETS
	.align		4
        /*00a0*/ 	.byte	0x04, 0x1c
        /*00a2*/ 	.short	(.L_31 - .L_30)


	//   ....[0]....
.L_30:
        /*00a4*/ 	.word	0x000003d0


	//   ....[1]....
        /*00a8*/ 	.word	0x000003f0


	//----- nvinfo : EIATTR_REQNTID
	.align		4
.L_31:
        /*00ac*/ 	.byte	0x04, 0x10
        /*00ae*/ 	.short	(.L_33 - .L_32)
.L_32:
        /*00b0*/ 	.word	0x00000080
        /*00b4*/ 	.word	0x00000001
        /*00b8*/ 	.word	0x00000001


	//----- nvinfo : EIATTR_CBANK_PARAM_SIZE
	.align		4
.L_33:
        /*00bc*/ 	.byte	0x03, 0x19
        /*00be*/ 	.short	0x0044


	//----- nvinfo : EIATTR_PARAM_CBANK
	.align		4
        /*00c0*/ 	.byte	0x04, 0x0a
        /*00c2*/ 	.short	(.L_35 - .L_34)
	.align		4
.L_34:
        /*00c4*/ 	.word	index@(.nv.constant0.triton_poi_fused__native_batch_norm_legit_no_training_add_relu_threshold_backward_2)
        /*00c8*/ 	.short	0x0210
        /*00ca*/ 	.short	0x0044


	//----- nvinfo : EIATTR_SW_WAR
	.align		4
.L_35:
        /*00cc*/ 	.byte	0x04, 0x36
        /*00ce*/ 	.short	(.L_37 - .L_36)
.L_36:
        /*00d0*/ 	.word	0x00000008
.L_37:


//--------------------- .nv.callgraph             --------------------------
	.section	.nv.callgraph,"",@"SHT_CUDA_CALLGRAPH"
	.align	4
	.sectionentsize	8
	.align		4
        /*0000*/ 	.word	0x00000000
	.align		4
        /*0004*/ 	.word	0xffffffff
	.align		4
        /*0008*/ 	.word	0x00000000
	.align		4
        /*000c*/ 	.word	0xfffffffe
	.align		4
        /*0010*/ 	.word	0x00000000
	.align		4
        /*0014*/ 	.word	0xfffffffd
	.align		4
        /*0018*/ 	.word	0x00000000
	.align		4
        /*001c*/ 	.word	0xfffffffc


//--------------------- .nv.constant4             --------------------------
	.section	.nv.constant4,"a",@progbits
	.align	8
	.align		8
.nv.constant4:
        /*0000*/ 	.dword	_$_str
	.align		8
        /*0008*/ 	.dword	_$_str_$_2


//--------------------- .text.triton_poi_fused__native_batch_norm_legit_no_training_add_relu_threshold_backward_2 --------------------------
	.section	.text.triton_poi_fused__native_batch_norm_legit_no_training_add_relu_threshold_backward_2,"ax",@progbits
	.align	128
        .global         triton_poi_fused__native_batch_norm_legit_no_training_add_relu_threshold_backward_2
        .type           triton_poi_fused__native_batch_norm_legit_no_training_add_relu_threshold_backward_2,@function
        .size           triton_poi_fused__native_batch_norm_legit_no_training_add_relu_threshold_backward_2,(.L_x_1 - triton_poi_fused__native_batch_norm_legit_no_training_add_relu_threshold_backward_2)
        .other          triton_poi_fused__native_batch_norm_legit_no_training_add_relu_threshold_backward_2,@"STO_CUDA_ENTRY STV_DEFAULT"
triton_poi_fused__native_batch_norm_legit_no_training_add_relu_threshold_backward_2:
.text.triton_poi_fused__native_batch_norm_legit_no_training_add_relu_threshold_backward_2:
[----:B------:R-:W0:Y:S01]  /*0000*/  LDC R1, c[0x0][0x28] ;  /* 0x00000a00ff017b82 */ /* 0x000e220000000800 */
[----:B------:R-:W1:Y:S07]  /*0010*/  S2R R0, SR_TID.X ;  /* 0x0000000000007919 */ /* 0x000e6e0000002100 */
[----:B------:R-:W2:Y:S01]  /*0020*/  LDC.64 R8, c[0x0][0x228] ;  /* 0x00008a00ff087b82 */ /* 0x000ea20000000a00 */
[----:B------:R-:W-:Y:S01]  /*0030*/  ULDC.64 UR4, c[0x0][0x208] ;  /* 0x0000820000047ab9 */ /* 0x000fe20000000a00 */
[----:B------:R-:W3:Y:S06]  /*0040*/  S2R R3, SR_CTAID.X ;  /* 0x0000000000037919 */ /* 0x000eec0000002500 */
[----:B------:R-:W4:Y:S08]  /*0050*/  LDC.64 R10, c[0x0][0x218] ;  /* 0x00008600ff0a7b82 */ /* 0x000f300000000a00 */
[----:B------:R-:W5:Y:S08]  /*0060*/  LDC.64 R12, c[0x0][0x220] ;  /* 0x00008800ff0c7b82 */ /* 0x000f700000000a00 */
[----:B------:R-:W4:Y:S08]  /*0070*/  LDC.64 R14, c[0x0][0x230] ;  /* 0x00008c00ff0e7b82 */ /* 0x000f300000000a00 */
[----:B------:R-:W5:Y:S01]  /*0080*/  LDC.64 R16, c[0x0][0x238] ;  /* 0x00008e00ff107b82 */ /* 0x000f620000000a00 */
[----:B-1----:R-:W-:-:S07]  /*0090*/  LOP3.LUT R0, R0, 0x7f, RZ, 0xc0, !PT ;  /* 0x0000007f00007812 */ /* 0x002fce00078ec0ff */
[----:B------:R-:W1:Y:S01]  /*00a0*/  LDC.64 R4, c[0x0][0x210] ;  /* 0x00008400ff047b82 */ /* 0x000e620000000a00 */
[----:B---3--:R-:W-:Y:S01]  /*00b0*/  SHF.R.S32.HI R2, RZ, 0x18, R3 ;  /* 0x00000018ff027819 */ /* 0x008fe20000011403 */
[----:B------:R-:W-:Y:S01]  /*00c0*/  IMAD R0, R3, 0x80, R0 ;  /* 0x0000008003007824 */ /* 0x000fe200078e0200 */
[----:B------:R-:W-:Y:S01]  /*00d0*/  CS2R R6, SRZ ;  /* 0x0000000000067805 */ /* 0x000fe2000001ff00 */
[----:B------:R-:W-:Y:S01]  /*00e0*/  HFMA2.MMA R20, -RZ, RZ, 0, 0 ;  /* 0x00000000ff147435 */ /* 0x000fe200000001ff */
[----:B------:R-:W-:Y:S01]  /*00f0*/  SGXT R3, R2, 0x1 ;  /* 0x000000010203781a */ /* 0x000fe20000000200 */
[----:B------:R-:W-:Y:S01]  /*0100*/  IMAD.MOV.U32 R18, RZ, RZ, RZ ;  /* 0x000000ffff127224 */ /* 0x000fe200078e00ff */
[----:B------:R-:W-:Y:S01]  /*0110*/  ISETP.GE.AND P0, PT, R0, 0x100, PT ;  /* 0x000001000000780c */ /* 0x000fe20003f06270 */
[----:B------:R-:W-:Y:S01]  /*0120*/  ULDC.64 UR6, c[0x0][0x248] ;  /* 0x0000920000067ab9 */ /* 0x000fe20000000a00 */
[----:B------:R-:W-:-:S04]  /*0130*/  LEA.HI R3, R3, R0, RZ, 0x4 ;  /* 0x0000000003037211 */ /* 0x000fc800078f20ff */
[----:B------:R-:W-:-:S04]  /*0140*/  SHF.R.S32.HI R3, RZ, 0x4, R3 ;  /* 0x00000004ff037819 */ /* 0x000fc80000011403 */
[----:B------:R-:W-:-:S04]  /*0150*/  LEA.HI R2, R3, R3, RZ, 0x2 ;  /* 0x0000000303027211 */ /* 0x000fc800078f10ff */
[----:B------:R-:W-:-:S05]  /*0160*/  LOP3.LUT R2, R2, 0xfffffffc, RZ, 0xc0, !PT ;  /* 0xfffffffc02027812 */ /* 0x000fca00078ec0ff */
[----:B------:R-:W-:Y:S01]  /*0170*/  IMAD.IADD R19, R3, 0x1, -R2 ;  /* 0x0000000103137824 */ /* 0x000fe200078e0a02 */
[----:B------:R-:W-:-:S03]  /*0180*/  CS2R R2, SRZ ;  /* 0x0000000000027805 */ /* 0x000fc6000001ff00 */
[----:B--2---:R-:W-:-:S05]  /*0190*/  IMAD.WIDE R8, R19, 0x4, R8 ;  /* 0x0000000413087825 */ /* 0x004fca00078e0208 */
[----:B------:R1:W2:Y:S01]  /*01a0*/  @!P0 LDG.E.EL R2, desc[UR4][R8.64] ;  /* 0x0000000408028981 */ /* 0x0002a2000c2e1900 */
[----:B----4-:R-:W-:-:S04]  /*01b0*/  IMAD.WIDE R10, R0, 0x4, R10 ;  /* 0x00000004000a7825 */ /* 0x010fc800078e020a */
[C---:B-----5:R-:W-:Y:S01]  /*01c0*/  IMAD.WIDE R12, R19.reuse, 0x4, R12 ;  /* 0x00000004130c7825 */ /* 0x060fe200078e020c */
[----:B------:R3:W4:Y:S04]  /*01d0*/  @!P0 LDG.E R3, desc[UR4][R10.64] ;  /* 0x000000040a038981 */ /* 0x000728000c1e1900 */
[----:B------:R-:W4:Y:S01]  /*01e0*/  @!P0 LDG.E.EL R6, desc[UR4][R12.64] ;  /* 0x000000040c068981 */ /* 0x000f22000c2e1900 */
[----:B0-----:R-:W-:-:S04]  /*01f0*/  IMAD.WIDE R14, R19, 0x4, R14 ;  /* 0x00000004130e7825 */ /* 0x001fc800078e020e */
[----:B------:R-:W-:Y:S01]  /*0200*/  IMAD.WIDE R16, R19, 0x4, R16 ;  /* 0x0000000413107825 */ /* 0x000fe200078e0210 */
[----:B------:R-:W5:Y:S03]  /*0210*/  @!P0 LDG.E.EL R7, desc[UR4][R14.64] ;  /* 0x000000040e078981 */ /* 0x000f66000c2e1900 */
[C---:B-1----:R-:W-:Y:S01]  /*0220*/  IMAD.WIDE R8, R0.reuse, 0x4, R4 ;  /* 0x0000000400087825 */ /* 0x042fe200078e0204 */
[----:B------:R-:W5:Y:S01]  /*0230*/  @!P0 LDG.E.EL R20, desc[UR4][R16.64] ;  /* 0x0000000410148981 */ /* 0x000f62000c2e1900 */
[----:B---3--:R-:W-:Y:S01]  /*0240*/  MOV R11, 0x3e800000 ;  /* 0x3e800000000b7802 */ /* 0x008fe20000000f00 */
[----:B------:R-:W0:Y:S02]  /*0250*/  LDC.64 R4, c[0x0][0x240] ;  /* 0x00009000ff047b82 */ /* 0x000e240000000a00 */
[----:B------:R-:W3:Y:S01]  /*0260*/  @!P0 LDG.E R18, desc[UR4][R8.64] ;  /* 0x0000000408128981 */ /* 0x000ee2000c1e1900 */
[----:B0-----:R-:W-:-:S04]  /*0270*/  IMAD.WIDE R4, R0, 0x4, R4 ;  /* 0x0000000400047825 */ /* 0x001fc800078e0204 */
[----:B--2---:R-:W-:-:S04]  /*0280*/  FADD R2, R2, 9.9999997473787516356e-06 ;  /* 0x3727c5ac02027421 */ /* 0x004fc80000000000 */
[----:B------:R-:W0:Y:S01]  /*0290*/  MUFU.SQRT R10, R2 ;  /* 0x00000002000a7308 */ /* 0x000e220000002000 */
[----:B----4-:R-:W-:Y:S01]  /*02a0*/  FADD R3, -R6, R3 ;  /* 0x0000000306037221 */ /* 0x010fe20000000100 */
[C---:B0-----:R-:W-:Y:S02]  /*02b0*/  FSETP.GT.AND P1, PT, R10.reuse, 8.50705917302346158658e+37, PT ;  /* 0x7e8000000a00780b */ /* 0x041fe40003f24000 */
[----:B------:R-:W-:Y:S02]  /*02c0*/  FSETP.GEU.AND P2, PT, R10, 1.175494350822287508e-38, PT ;  /* 0x008000000a00780b */ /* 0x000fe40003f4e000 */
[----:B------:R-:W-:-:S09]  /*02d0*/  FSEL R11, R11, 1, P1 ;  /* 0x3f8000000b0b7808 */ /* 0x000fd20000800000 */
[----:B------:R-:W-:Y:S02]  /*02e0*/  @P1 FMUL R10, R10, 0.25 ;  /* 0x3e8000000a0a1820 */ /* 0x000fe40000400000 */
[----:B------:R-:W-:Y:S02]  /*02f0*/  @!P2 FMUL R11, R11, 16777216 ;  /* 0x4b8000000b0ba820 */ /* 0x000fe40000400000 */
[----:B------:R-:W-:-:S06]  /*0300*/  @!P2 FMUL R10, R10, 16777216 ;  /* 0x4b8000000a0aa820 */ /* 0x000fcc0000400000 */
[----:B------:R-:W0:Y:S02]  /*0310*/  MUFU.RCP R10, R10 ;  /* 0x0000000a000a7308 */ /* 0x000e240000001000 */
[----:B0-----:R-:W-:-:S04]  /*0320*/  FMUL R2, R10, R11 ;  /* 0x0000000b0a027220 */ /* 0x001fc80000400000 */
[----:B------:R-:W-:-:S04]  /*0330*/  FMUL R3, R3, R2 ;  /* 0x0000000203037220 */ /* 0x000fc80000400000 */
[----:B-----5:R-:W-:-:S04]  /*0340*/  FFMA R3, R3, R7, R20 ;  /* 0x0000000703037223 */ /* 0x020fc80000000014 */
[C---:B---3--:R-:W-:Y:S01]  /*0350*/  FADD R2, R3.reuse, R18 ;  /* 0x0000001203027221 */ /* 0x048fe20000000000 */
[----:B------:R-:W-:-:S04]  /*0360*/  FSETP.GEU.AND P1, PT, R3, -R18, PT ;  /* 0x800000120300720b */ /* 0x000fc80003f2e000 */
[----:B------:R-:W-:Y:S02]  /*0370*/  FSEL R7, R2, RZ, P1 ;  /* 0x000000ff02077208 */ /* 0x000fe40000800000 */
[----:B------:R-:W-:Y:S02]  /*0380*/  IADD3 R2, P1, R0, UR6, RZ ;  /* 0x0000000600027c10 */ /* 0x000fe4000ff3e0ff */
[----:B------:R-:W-:Y:S01]  /*0390*/  FSETP.GTU.AND P2, PT, R7, RZ, PT ;  /* 0x000000ff0700720b */ /* 0x000fe20003f4c000 */
[----:B------:R0:W-:Y:S01]  /*03a0*/  @!P0 STG.E desc[UR4][R4.64], R7 ;  /* 0x0000000704008986 */ /* 0x0001e2000c101904 */
[----:B------:R-:W-:Y:S02]  /*03b0*/  LEA.HI.X.SX32 R3, R0, UR7, 0x1, P1 ;  /* 0x0000000700037c11 */ /* 0x000fe400088f0eff */
[----:B------:R-:W-:Y:S01]  /*03c0*/  SEL R9, RZ, 0x1, P2 ;  /* 0x00000001ff097807 */ /* 0x000fe20001000000 */
[----:B0-----:R-:W-:Y:S08]  /*03d0*/  @P0 EXIT ;  /* 0x000000000000094d */ /* 0x001ff00003800000 */
[----:B------:R-:W-:Y:S01]  /*03e0*/  STG.E.U8 desc[UR4][R2.64], R9 ;  /* 0x0000000902007986 */ /* 0x000fe2000c101104 */
[----:B------:R-:W-:Y:S05]  /*03f0*/  EXIT ;  /* 0x000000000000794d */ /* 0x000fea0003800000 */
.L_x_0:
[----:B------:R-:W-:-:S00]  /*0400*/  BRA `(.L_x_0) ;  /* 0xfffffffc00fc7947 */ /* 0x000fc0000383ffff */
[----:B------:R-:W-:-:S00]  /*0410*/  NOP ;  /* 0x0000000000007918 */ /* 0x000fc00000000000 */
        /* <DEDUP_REMOVED lines=14> */
.L_x_1:


//--------------------- .nv.global.init           --------------------------
	.section	.nv.global.init,"aw",@progbits
.nv.global.init:
	.type		_$_str,@object
	.size		_$_str,(_$_str_$_2 - _$_str)
_$_str:
        /*0000*/ 	.byte	0x5f, 0x5f, 0x43, 0x55, 0x44, 0x41, 0x5f, 0x46, 0x54, 0x5a, 0x00
	.type		_$_str_$_2,@object
	.size		_$_str_$_2,(.L_1 - _$_str_$_2)
_$_str_$_2:
        /*000b*/ 	.byte	0x5f, 0x5f, 0x43, 0x55, 0x44, 0x41, 0x5f, 0x50, 0x52, 0x45, 0x43, 0x5f, 0x53, 0x51, 0x52, 0x54
        /*001b*/ 	.byte	0x00
.L_1:


//--------------------- .nv.constant0.triton_poi_fused__native_batch_norm_legit_no_training_add_relu_threshold_backward_2 --------------------------
	.section	.nv.constant0.triton_poi_fused__native_batch_norm_legit_no_training_add_relu_threshold_backward_2,"a",@progbits
	.sectionflags	@""
	.align	4
.nv.constant0.triton_poi_fused__native_batch_norm_legit_no_training_add_relu_threshold_backward_2:
	.zero		596
